	.headerflags	@"EF_CUDA_TEXMODE_UNIFIED EF_CUDA_64BIT_ADDRESS EF_CUDA_ACCELERATORS EF_CUDA_SM90 EF_CUDA_VIRTUAL_SM(EF_CUDA_SM90)"
	.elftype	@"ET_EXEC"


//--------------------- .nv.info                  --------------------------
	.section	.nv.info,"",@"SHT_CUDA_INFO"
	.align	4


	//----- nvinfo : EIATTR_REGCOUNT
	.align		4
        /*0000*/ 	.byte	0x04, 0x2f
        /*0002*/ 	.short	(.L_1 - .L_0)
	.align		4
.L_0:
        /*0004*/ 	.word	index@(triton_poi_fused__safe_softmax_add_ones_scalar_tensor_tril_where_3)
        /*0008*/ 	.word	0x00000016


	//----- nvinfo : EIATTR_MIN_STACK_SIZE
	.align		4
.L_1:
        /*000c*/ 	.byte	0x04, 0x12
        /*000e*/ 	.short	(.L_3 - .L_2)
	.align		4
.L_2:
        /*0010*/ 	.word	index@(triton_poi_fused__safe_softmax_add_ones_scalar_tensor_tril_where_3)
        /*0014*/ 	.word	0x00000000


	//----- nvinfo : EIATTR_FRAME_SIZE
	.align		4
.L_3:
        /*0018*/ 	.byte	0x04, 0x11
        /*001a*/ 	.short	(.L_5 - .L_4)
	.align		4
.L_4:
        /*001c*/ 	.word	index@(triton_poi_fused__safe_softmax_add_ones_scalar_tensor_tril_where_3)
        /*0020*/ 	.word	0x00000000


	//----- nvinfo : EIATTR_MIN_STACK_SIZE
	.align		4
.L_5:
        /*0024*/ 	.byte	0x04, 0x12
        /*0026*/ 	.short	(.L_7 - .L_6)
	.align		4
.L_6:
        /*0028*/ 	.word	index@(triton_poi_fused__safe_softmax_add_ones_scalar_tensor_tril_where_3)
        /*002c*/ 	.word	0x00000000
.L_7:


//--------------------- .nv.info.triton_poi_fused__safe_softmax_add_ones_scalar_tensor_tril_where_3 --------------------------
	.section	.nv.info.triton_poi_fused__safe_softmax_add_ones_scalar_tensor_tril_where_3,"",@"SHT_CUDA_INFO"
	.sectionflags	@""
	.align	4


	//----- nvinfo : EIATTR_CUDA_API_VERSION
	.align		4
        /*0000*/ 	.byte	0x04, 0x37
        /*0002*/ 	.short	(.L_9 - .L_8)
.L_8:
        /*0004*/ 	.word	0x0000007c


	//----- nvinfo : EIATTR_KPARAM_INFO
	.align		4
.L_9:
        /*0008*/ 	.byte	0x04, 0x17
        /*000a*/ 	.short	(.L_11 - .L_10)
.L_10:
        /*000c*/ 	.word	0x00000000
        /*0010*/ 	.short	0x0004
        /*0012*/ 	.short	0x0020
        /*0014*/ 	.byte	0x00, 0xf0, 0x11, 0x00


	//----- nvinfo : EIATTR_KPARAM_INFO
	.align		4
.L_11:
        /*0018*/ 	.byte	0x04, 0x17
        /*001a*/ 	.short	(.L_13 - .L_12)
.L_12:
        /*001c*/ 	.word	0x00000000
        /*0020*/ 	.short	0x0003
        /*0022*/ 	.short	0x0018
        /*0024*/ 	.byte	0x00, 0xf4, 0x21, 0x00


	//----- nvinfo : EIATTR_KPARAM_INFO
	.align		4
.L_13:
        /*0028*/ 	.byte	0x04, 0x17
        /*002a*/ 	.short	(.L_15 - .L_14)
.L_14:
        /*002c*/ 	.word	0x00000000
        /*0030*/ 	.short	0x0002
        /*0032*/ 	.short	0x0010
        /*0034*/ 	.byte	0x00, 0xf4, 0x21, 0x00


	//----- nvinfo : EIATTR_KPARAM_INFO
	.align		4
.L_15:
        /*0038*/ 	.byte	0x04, 0x17
        /*003a*/ 	.short	(.L_17 - .L_16)
.L_16:
        /*003c*/ 	.word	0x00000000
        /*0040*/ 	.short	0x0001
        /*0042*/ 	.short	0x0008
        /*0044*/ 	.byte	0x00, 0xf4, 0x21, 0x00


	//----- nvinfo : EIATTR_KPARAM_INFO
	.align		4
.L_17:
        /*0048*/ 	.byte	0x04, 0x17
        /*004a*/ 	.short	(.L_19 - .L_18)
.L_18:
        /*004c*/ 	.word	0x00000000
        /*0050*/ 	.short	0x0000
        /*0052*/ 	.short	0x0000
        /*0054*/ 	.byte	0x00, 0xf4, 0x21, 0x00


	//----- nvinfo : EIATTR_SPARSE_MMA_MASK
	.align		4
.L_19:
        /*0058*/ 	.byte	0x03, 0x50
        /*005a*/ 	.short	0x0000


	//----- nvinfo : EIATTR_MAXREG_COUNT
	.align		4
        /*005c*/ 	.byte	0x03, 0x1b
        /*005e*/ 	.short	0x00ff


	//----- nvinfo : EIATTR_EXIT_INSTR_OFFSETS
	.align		4
        /*0060*/ 	.byte	0x04, 0x1c
        /*0062*/ 	.short	(.L_21 - .L_20)


	//   ....[0]....
.L_20:
        /*0064*/ 	.word	0x000004f0


	//   ....[1]....
        /*0068*/ 	.word	0x00000510


	//----- nvinfo : EIATTR_REQNTID
	.align		4
.L_21:
        /*006c*/ 	.byte	0x04, 0x10
        /*006e*/ 	.short	(.L_23 - .L_22)
.L_22:
        /*0070*/ 	.word	0x00000080
        /*0074*/ 	.word	0x00000001
        /*0078*/ 	.word	0x00000001


	//----- nvinfo : EIATTR_CBANK_PARAM_SIZE
	.align		4
.L_23:
        /*007c*/ 	.byte	0x03, 0x19
        /*007e*/ 	.short	0x0024


	//----- nvinfo : EIATTR_PARAM_CBANK
	.align		4
        /*0080*/ 	.byte	0x04, 0x0a
        /*0082*/ 	.short	(.L_25 - .L_24)
	.align		4
.L_24:
        /*0084*/ 	.word	index@(.nv.constant0.triton_poi_fused__safe_softmax_add_ones_scalar_tensor_tril_where_3)
        /*0088*/ 	.short	0x0210
        /*008a*/ 	.short	0x0024


	//----- nvinfo : EIATTR_SW_WAR
	.align		4
.L_25:
        /*008c*/ 	.byte	0x04, 0x36
        /*008e*/ 	.short	(.L_27 - .L_26)
.L_26:
        /*0090*/ 	.word	0x00000008
.L_27:


//--------------------- .nv.callgraph             --------------------------
	.section	.nv.callgraph,"",@"SHT_CUDA_CALLGRAPH"
	.align	4
	.sectionentsize	8
	.align		4
        /*0000*/ 	.word	0x00000000
	.align		4
        /*0004*/ 	.word	0xffffffff
	.align		4
        /*0008*/ 	.word	0x00000000
	.align		4
        /*000c*/ 	.word	0xfffffffe
	.align		4
        /*0010*/ 	.word	0x00000000
	.align		4
        /*0014*/ 	.word	0xfffffffd
	.align		4
        /*0018*/ 	.word	0x00000000
	.align		4
        /*001c*/ 	.word	0xfffffffc


//--------------------- .text.triton_poi_fused__safe_softmax_add_ones_scalar_tensor_tril_where_3 --------------------------
	.section	.text.triton_poi_fused__safe_softmax_add_ones_scalar_tensor_tril_where_3,"ax",@progbits
	.align	128
        .global         triton_poi_fused__safe_softmax_add_ones_scalar_tensor_tril_where_3
        .type           triton_poi_fused__safe_softmax_add_ones_scalar_tensor_tril_where_3,@function
        .size           triton_poi_fused__safe_softmax_add_ones_scalar_tensor_tril_where_3,(.L_x_1 - triton_poi_fused__safe_softmax_add_ones_scalar_tensor_tril_where_3)
        .other          triton_poi_fused__safe_softmax_add_ones_scalar_tensor_tril_where_3,@"STO_CUDA_ENTRY STV_DEFAULT"
triton_poi_fused__safe_softmax_add_ones_scalar_tensor_tril_where_3:
.text.triton_poi_fused__safe_softmax_add_ones_scalar_tensor_tril_where_3:
[----:B------:R-:W0:Y:S02]  /*0000*/  LDC R1, c[0x0][0x28] ;  /* 0x00000a00ff017b82 */ /* 0x000e240000000800 */
[----:B------:R-:W1:Y:S01]  /*0010*/  S2R R0, SR_TID.X ;  /* 0x0000000000007919 */ /* 0x000e620000002100 */
[----:B------:R-:W2:Y:S01]  /*0020*/  LDC.64 R4, c[0x0][0x210] ;  /* 0x00008400ff047b82 */ /* 0x000ea20000000a00 */
[----:B------:R-:W-:Y:S01]  /*0030*/  CS2R R2, SRZ ;  /* 0x0000000000027805 */ /* 0x000fe2000001ff00 */
[----:B------:R-:W-:Y:S01]  /*0040*/  ULDC.64 UR4, c[0x0][0x208] ;  /* 0x0000820000047ab9 */ /* 0x000fe20000000a00 */
[----:B------:R-:W3:Y:S01]  /*0050*/  S2R R13, SR_CTAID.X ;  /* 0x00000000000d7919 */ /* 0x000ee20000002500 */
[----:B------:R-:W-:-:S04]  /*0060*/  IMAD.MOV.U32 R6, RZ, RZ, RZ ;  /* 0x000000ffff067224 */ /* 0x000fc800078e00ff */
[----:B------:R-:W4:Y:S01]  /*0070*/  LDC.64 R14, c[0x0][0x220] ;  /* 0x00008800ff0e7b82 */ /* 0x000f220000000a00 */
[----:B------:R-:W-:-:S07]  /*0080*/  IMAD.MOV.U32 R9, RZ, RZ, RZ ;  /* 0x000000ffff097224 */ /* 0x000fce00078e00ff */
[----:B------:R-:W5:Y:S01]  /*0090*/  LDC.64 R16, c[0x0][0x228] ;  /* 0x00008a00ff107b82 */ /* 0x000f620000000a00 */
[----:B------:R-:W-:Y:S01]  /*00a0*/  CS2R R10, SRZ ;  /* 0x00000000000a7805 */ /* 0x000fe2000001ff00 */
[----:B------:R-:W-:Y:S01]  /*00b0*/  ULDC.64 UR6, c[0x0][0x218] ;  /* 0x0000860000067ab9 */ /* 0x000fe20000000a00 */
[----:B-1----:R-:W-:-:S05]  /*00c0*/  IMAD.SHL.U32 R0, R0, 0x2, RZ ;  /* 0x0000000200007824 */ /* 0x002fca00078e00ff */
[----:B------:R-:W-:-:S05]  /*00d0*/  LOP3.LUT R0, R0, 0xfe, RZ, 0xc0, !PT ;  /* 0x000000fe00007812 */ /* 0x000fca00078ec0ff */
[----:B---3--:R-:W-:-:S04]  /*00e0*/  IMAD R0, R13, 0x100, R0 ;  /* 0x000001000d007824 */ /* 0x008fc800078e0200 */
[C---:B--2---:R-:W-:Y:S01]  /*00f0*/  IMAD.WIDE R4, R0.reuse, 0x4, R4 ;  /* 0x0000000400047825 */ /* 0x044fe200078e0204 */
[----:B------:R-:W-:Y:S02]  /*0100*/  ISETP.GE.AND P0, PT, R0, 0x100, PT ;  /* 0x000001000000780c */ /* 0x000fe40003f06270 */
[----:B------:R-:W-:-:S04]  /*0110*/  SHF.R.S32.HI R7, RZ, 0x1f, R0 ;  /* 0x0000001fff077819 */ /* 0x000fc80000011400 */
[----:B------:R-:W-:-:S04]  /*0120*/  LEA.HI R7, R7, R0, RZ, 0x2 ;  /* 0x0000000007077211 */ /* 0x000fc800078f10ff */
[----:B------:R-:W-:-:S03]  /*0130*/  SHF.R.S32.HI R8, RZ, 0x2, R7 ;  /* 0x00000002ff087819 */ /* 0x000fc60000011407 */
[----:B------:R-:W2:Y:S02]  /*0140*/  @!P0 LDG.E.64 R2, desc[UR4][R4.64] ;  /* 0x0000000404028981 */ /* 0x000ea4000c1e1b00 */
[----:B----4-:R-:W-:-:S05]  /*0150*/  IMAD.WIDE R14, R8, 0x4, R14 ;  /* 0x00000004080e7825 */ /* 0x010fca00078e020e */
[----:B------:R-:W3:Y:S04]  /*0160*/  @!P0 LDG.E.EL R6, desc[UR4][R14.64] ;  /* 0x000000040e068981 */ /* 0x000ee8000c2e1900 */
[----:B------:R1:W4:Y:S01]  /*0170*/  @!P0 LDG.E.EL R9, desc[UR4][R14.64] ;  /* 0x000000040e098981 */ /* 0x000322000c2e1900 */
[----:B-----5:R-:W-:-:S05]  /*0180*/  IMAD.WIDE R16, R8, 0x4, R16 ;  /* 0x0000000408107825 */ /* 0x020fca00078e0210 */
[----:B------:R-:W5:Y:S04]  /*0190*/  @!P0 LDG.E.EL R11, desc[UR4][R16.64] ;  /* 0x00000004100b8981 */ /* 0x000f68000c2e1900 */
[----:B------:R1:W5:Y:S01]  /*01a0*/  @!P0 LDG.E.EL R10, desc[UR4][R16.64] ;  /* 0x00000004100a8981 */ /* 0x000362000c2e1900 */
[----:B------:R-:W-:Y:S02]  /*01b0*/  IADD3 R18, P1, R8, UR6, RZ ;  /* 0x0000000608127c10 */ /* 0x000fe4000ff3e0ff */
[----:B------:R-:W-:Y:S02]  /*01c0*/  PRMT R12, RZ, 0x7610, R12 ;  /* 0x00007610ff0c7816 */ /* 0x000fe4000000000c */
[----:B------:R-:W-:-:S05]  /*01d0*/  LEA.HI.X.SX32 R19, R8, UR7, 0x1, P1 ;  /* 0x0000000708137c11 */ /* 0x000fca00088f0eff */
[----:B------:R-:W5:Y:S01]  /*01e0*/  @!P0 LDG.E.EL.U8 R12, desc[UR4][R18.64] ;  /* 0x00000004120c8981 */ /* 0x000f62000c2e1100 */
[----:B-1----:R-:W-:Y:S02]  /*01f0*/  SHF.R.S32.HI R14, RZ, 0x17, R13 ;  /* 0x00000017ff0e7819 */ /* 0x002fe4000001140d */
[----:B------:R-:W-:Y:S02]  /*0200*/  IADD3 R13, R0, 0x1, RZ ;  /* 0x00000001000d7810 */ /* 0x000fe40007ffe0ff */
[----:B------:R-:W-:-:S04]  /*0210*/  SGXT R14, R14, 0x1 ;  /* 0x000000010e0e781a */ /* 0x000fc80000000200 */
[----:B------:R-:W-:Y:S02]  /*0220*/  LEA.HI R15, R14, R13, RZ, 0x2 ;  /* 0x0000000d0e0f7211 */ /* 0x000fe400078f10ff */
[----:B------:R-:W-:Y:S02]  /*0230*/  LEA.HI R14, R8, R8, RZ, 0x2 ;  /* 0x00000008080e7211 */ /* 0x000fe400078f10ff */
[----:B------:R-:W-:Y:S02]  /*0240*/  LOP3.LUT R16, R15, 0xfffffffc, RZ, 0xc0, !PT ;  /* 0xfffffffc0f107812 */ /* 0x000fe400078ec0ff */
[----:B------:R-:W-:-:S03]  /*0250*/  LOP3.LUT R15, R14, 0xfffffffc, RZ, 0xc0, !PT ;  /* 0xfffffffc0e0f7812 */ /* 0x000fc600078ec0ff */
[----:B------:R-:W-:Y:S02]  /*0260*/  IMAD.IADD R13, R13, 0x1, -R16 ;  /* 0x000000010d0d7824 */ /* 0x000fe400078e0a10 */
[----:B------:R-:W-:Y:S01]  /*0270*/  IMAD.IADD R8, R8, 0x1, -R15 ;  /* 0x0000000108087824 */ /* 0x000fe200078e0a0f */
[----:B------:R-:W-:-:S04]  /*0280*/  LOP3.LUT R7, R7, 0xfffffffc, RZ, 0xc0, !PT ;  /* 0xfffffffc07077812 */ /* 0x000fc800078ec0ff */
[-C--:B------:R-:W-:Y:S02]  /*0290*/  ISETP.GT.AND P1, PT, R13, R8.reuse, PT ;  /* 0x000000080d00720c */ /* 0x080fe40003f24270 */
[----:B------:R-:W-:Y:S02]  /*02a0*/  IADD3 R7, R0, -R7, RZ ;  /* 0x8000000700077210 */ /* 0x000fe40007ffe0ff */
[----:B------:R-:W-:Y:S02]  /*02b0*/  FSEL R0, RZ, -INF , !P1 ;  /* 0xff800000ff007808 */ /* 0x000fe40004800000 */
[----:B------:R-:W-:-:S03]  /*02c0*/  ISETP.GT.AND P1, PT, R7, R8, PT ;  /* 0x000000080700720c */ /* 0x000fc60003f24270 */
[----:B--2---:R-:W-:Y:S01]  /*02d0*/  FADD R7, R0, R3 ;  /* 0x0000000300077221 */ /* 0x004fe20000000000 */
[----:B------:R-:W-:-:S05]  /*02e0*/  FSEL R3, RZ, -INF , !P1 ;  /* 0xff800000ff037808 */ /* 0x000fca0004800000 */
[----:B------:R-:W-:Y:S01]  /*02f0*/  FADD R2, R3, R2 ;  /* 0x0000000203027221 */ /* 0x000fe20000000000 */
[----:B---3--:R-:W-:-:S03]  /*0300*/  FADD R6, R7, -R6 ;  /* 0x8000000607067221 */ /* 0x008fc60000000000 */
[----:B----4-:R-:W-:Y:S01]  /*0310*/  FADD R2, R2, -R9 ;  /* 0x8000000902027221 */ /* 0x010fe20000000000 */
[----:B------:R-:W-:-:S03]  /*0320*/  FMUL R6, R6, 1.4426950216293334961 ;  /* 0x3fb8aa3b06067820 */ /* 0x000fc60000400000 */
[----:B------:R-:W-:Y:S02]  /*0330*/  FMUL R2, R2, 1.4426950216293334961 ;  /* 0x3fb8aa3b02027820 */ /* 0x000fe40000400000 */
[----:B------:R-:W-:-:S03]  /*0340*/  FSETP.GEU.AND P4, PT, R6, -126, PT ;  /* 0xc2fc00000600780b */ /* 0x000fc60003f8e000 */
[----:B------:R-:W-:Y:S02]  /*0350*/  FSETP.GEU.AND P3, PT, R2, -126, PT ;  /* 0xc2fc00000200780b */ /* 0x000fe40003f6e000 */
[C---:B-----5:R-:W-:Y:S02]  /*0360*/  FSETP.GT.AND P2, PT, |R11|.reuse, 8.50705917302346158658e+37, PT ;  /* 0x7e8000000b00780b */ /* 0x060fe40003f44200 */
[C---:B------:R-:W-:Y:S02]  /*0370*/  FSETP.GT.AND P1, PT, |R10|.reuse, 8.50705917302346158658e+37, PT ;  /* 0x7e8000000a00780b */ /* 0x040fe40003f24200 */
[----:B------:R-:W-:Y:S02]  /*0380*/  FSETP.GEU.AND P6, PT, |R11|, 1.175494350822287508e-38, PT ;  /* 0x008000000b00780b */ /* 0x000fe40003fce200 */
[----:B------:R-:W-:Y:S02]  /*0390*/  FSETP.GEU.AND P5, PT, |R10|, 1.175494350822287508e-38, PT ;  /* 0x008000000a00780b */ /* 0x000fe40003fae200 */
[----:B------:R-:W-:-:S03]  /*03a0*/  @!P4 FMUL R6, R6, 0.5 ;  /* 0x3f0000000606c820 */ /* 0x000fc60000400000 */
[----:B------:R-:W-:-:S03]  /*03b0*/  @!P3 FMUL R2, R2, 0.5 ;  /* 0x3f0000000202b820 */ /* 0x000fc60000400000 */
[----:B------:R-:W1:Y:S01]  /*03c0*/  MUFU.EX2 R6, R6 ;  /* 0x0000000600067308 */ /* 0x000e620000000800 */
[----:B------:R-:W-:Y:S01]  /*03d0*/  @P2 FMUL R11, R11, 0.25 ;  /* 0x3e8000000b0b2820 */ /* 0x000fe20000400000 */
[----:B------:R-:W-:-:S06]  /*03e0*/  @P1 FMUL R10, R10, 0.25 ;  /* 0x3e8000000a0a1820 */ /* 0x000fcc0000400000 */
[----:B------:R-:W2:Y:S01]  /*03f0*/  MUFU.EX2 R0, R2 ;  /* 0x0000000200007308 */ /* 0x000ea20000000800 */
[----:B------:R-:W-:Y:S01]  /*0400*/  @!P6 FMUL R11, R11, 16777216 ;  /* 0x4b8000000b0be820 */ /* 0x000fe20000400000 */
[----:B------:R-:W-:-:S06]  /*0410*/  @!P5 FMUL R10, R10, 16777216 ;  /* 0x4b8000000a0ad820 */ /* 0x000fcc0000400000 */
[----:B------:R-:W3:Y:S01]  /*0420*/  MUFU.RCP R3, R10 ;  /* 0x0000000a00037308 */ /* 0x000ee20000001000 */
[----:B-1----:R-:W-:-:S07]  /*0430*/  @!P4 FMUL R6, R6, R6 ;  /* 0x000000060606c220 */ /* 0x002fce0000400000 */
[----:B------:R-:W1:Y:S01]  /*0440*/  MUFU.RCP R11, R11 ;  /* 0x0000000b000b7308 */ /* 0x000e620000001000 */
[----:B--2---:R-:W-:Y:S01]  /*0450*/  @!P3 FMUL R0, R0, R0 ;  /* 0x000000000000b220 */ /* 0x004fe20000400000 */
[----:B------:R-:W-:-:S03]  /*0460*/  @P2 FMUL R6, R6, 0.25 ;  /* 0x3e80000006062820 */ /* 0x000fc60000400000 */
[----:B------:R-:W-:Y:S01]  /*0470*/  @P1 FMUL R0, R0, 0.25 ;  /* 0x3e80000000001820 */ /* 0x000fe20000400000 */
[----:B------:R-:W-:-:S03]  /*0480*/  @!P6 FMUL R6, R6, 16777216 ;  /* 0x4b8000000606e820 */ /* 0x000fc60000400000 */
[----:B------:R-:W-:Y:S01]  /*0490*/  @!P5 FMUL R0, R0, 16777216 ;  /* 0x4b8000000000d820 */ /* 0x000fe20000400000 */
[----:B------:R-:W-:-:S03]  /*04a0*/  LOP3.LUT P1, RZ, R12, 0xff, RZ, 0xc0, !PT ;  /* 0x000000ff0cff7812 */ /* 0x000fc6000782c0ff */
[----:B---3--:R-:W-:Y:S01]  /*04b0*/  FMUL R3, R3, R0 ;  /* 0x0000000003037220 */ /* 0x008fe20000400000 */
[----:B-1----:R-:W-:-:S04]  /*04c0*/  FMUL R6, R11, R6 ;  /* 0x000000060b067220 */ /* 0x002fc80000400000 */
[----:B------:R-:W-:Y:S02]  /*04d0*/  SEL R2, R3, RZ, P1 ;  /* 0x000000ff03027207 */ /* 0x000fe40000800000 */
[----:B------:R-:W-:Y:S01]  /*04e0*/  SEL R3, R6, RZ, P1 ;  /* 0x000000ff06037207 */ /* 0x000fe20000800000 */
[----:B------:R-:W-:Y:S06]  /*04f0*/  @P0 EXIT ;  /* 0x000000000000094d */ /* 0x000fec0003800000 */
[----:B------:R-:W-:Y:S01]  /*0500*/  STG.E.64 desc[UR4][R4.64], R2 ;  /* 0x0000000204007986 */ /* 0x000fe2000c101b04 */
[----:B------:R-:W-:Y:S05]  /*0510*/  EXIT ;  /* 0x000000000000794d */ /* 0x000fea0003800000 */
.L_x_0:
[----:B------:R-:W-:-:S00]  /*0520*/  BRA `(.L_x_0) ;  /* 0xfffffffc00fc7947 */ /* 0x000fc0000383ffff */
[----:B------:R-:W-:-:S00]  /*0530*/  NOP ;  /* 0x0000000000007918 */ /* 0x000fc00000000000 */
        /* <DEDUP_REMOVED lines=12> */
.L_x_1:


//--------------------- .nv.constant0.triton_poi_fused__safe_softmax_add_ones_scalar_tensor_tril_where_3 --------------------------
	.section	.nv.constant0.triton_poi_fused__safe_softmax_add_ones_scalar_tensor_tril_where_3,"a",@progbits
	.sectionflags	@""
	.align	4
.nv.constant0.triton_poi_fused__safe_softmax_add_ones_scalar_tensor_tril_where_3:
	.zero		564
